//
// Generated by NVIDIA NVVM Compiler
//
// Compiler Build ID: CL-36424714
// Cuda compilation tools, release 13.0, V13.0.88
// Based on NVVM 20.0.0
//

.version 9.0
.target sm_100
.address_size 64

	// .globl	_Z12unknown_algoPfS_S_ii

.visible .entry _Z12unknown_algoPfS_S_ii(
	.param .u64 .ptr .align 1 _Z12unknown_algoPfS_S_ii_param_0,
	.param .u64 .ptr .align 1 _Z12unknown_algoPfS_S_ii_param_1,
	.param .u64 .ptr .align 1 _Z12unknown_algoPfS_S_ii_param_2,
	.param .u32 _Z12unknown_algoPfS_S_ii_param_3,
	.param .u32 _Z12unknown_algoPfS_S_ii_param_4
)
{
	.reg .pred 	%p<12>;
	.reg .b32 	%r<32>;
	.reg .b32 	%f<91>;
	.reg .b64 	%rd<22>;

	ld.param.u64 	%rd11, [_Z12unknown_algoPfS_S_ii_param_0];
	ld.param.u64 	%rd9, [_Z12unknown_algoPfS_S_ii_param_1];
	ld.param.u64 	%rd10, [_Z12unknown_algoPfS_S_ii_param_2];
	ld.param.u32 	%r18, [_Z12unknown_algoPfS_S_ii_param_3];
	ld.param.u32 	%r19, [_Z12unknown_algoPfS_S_ii_param_4];
	cvta.to.global.u64 	%rd1, %rd11;
	setp.lt.s32 	%p1, %r19, 1;
	@%p1 bra 	$L__BB0_16;
	mov.u32 	%r21, %tid.x;
	mov.u32 	%r22, %ntid.x;
	mov.u32 	%r23, %ctaid.x;
	mad.lo.s32 	%r24, %r23, %r22, %r21;
	mul.lo.s32 	%r1, %r18, %r24;
	and.b32  	%r2, %r19, 15;
	add.s32 	%r3, %r2, -1;
	and.b32  	%r4, %r19, 7;
	add.s32 	%r5, %r4, -1;
	and.b32  	%r6, %r19, 2147483632;
	and.b32  	%r7, %r19, 3;
	neg.s32 	%r8, %r6;
	add.s64 	%rd2, %rd1, 32;
	cvta.to.global.u64 	%rd3, %rd9;
	cvta.to.global.u64 	%rd4, %rd10;
	mov.f32 	%f82, 0f00000000;
	mov.b32 	%r27, 0;
$L__BB0_2:
	setp.lt.u32 	%p2, %r19, 16;
	add.s32 	%r26, %r27, %r1;
	mul.wide.s32 	%rd12, %r26, 4;
	add.s64 	%rd13, %rd3, %rd12;
	ld.global.f32 	%f21, [%rd13];
	add.f32 	%f82, %f82, %f21;
	add.s64 	%rd5, %rd4, %rd12;
	st.global.f32 	[%rd5], %f82;
	mul.wide.u32 	%rd14, %r27, 4;
	add.s64 	%rd15, %rd1, %rd14;
	ld.global.f32 	%f3, [%rd15];
	mov.f32 	%f90, 0f00000000;
	mov.b32 	%r30, 0;
	@%p2 bra 	$L__BB0_5;
	mov.f32 	%f90, 0f00000000;
	mov.u64 	%rd21, %rd2;
	mov.u32 	%r28, %r8;
$L__BB0_4:
	.pragma "nounroll";
	ld.global.f32 	%f23, [%rd21+-32];
	fma.rn.f32 	%f24, %f3, %f23, %f90;
	ld.global.f32 	%f25, [%rd21+-28];
	fma.rn.f32 	%f26, %f3, %f25, %f24;
	ld.global.f32 	%f27, [%rd21+-24];
	fma.rn.f32 	%f28, %f3, %f27, %f26;
	ld.global.f32 	%f29, [%rd21+-20];
	fma.rn.f32 	%f30, %f3, %f29, %f28;
	ld.global.f32 	%f31, [%rd21+-16];
	fma.rn.f32 	%f32, %f3, %f31, %f30;
	ld.global.f32 	%f33, [%rd21+-12];
	fma.rn.f32 	%f34, %f3, %f33, %f32;
	ld.global.f32 	%f35, [%rd21+-8];
	fma.rn.f32 	%f36, %f3, %f35, %f34;
	ld.global.f32 	%f37, [%rd21+-4];
	fma.rn.f32 	%f38, %f3, %f37, %f36;
	ld.global.f32 	%f39, [%rd21];
	fma.rn.f32 	%f40, %f3, %f39, %f38;
	ld.global.f32 	%f41, [%rd21+4];
	fma.rn.f32 	%f42, %f3, %f41, %f40;
	ld.global.f32 	%f43, [%rd21+8];
	fma.rn.f32 	%f44, %f3, %f43, %f42;
	ld.global.f32 	%f45, [%rd21+12];
	fma.rn.f32 	%f46, %f3, %f45, %f44;
	ld.global.f32 	%f47, [%rd21+16];
	fma.rn.f32 	%f48, %f3, %f47, %f46;
	ld.global.f32 	%f49, [%rd21+20];
	fma.rn.f32 	%f50, %f3, %f49, %f48;
	ld.global.f32 	%f51, [%rd21+24];
	fma.rn.f32 	%f52, %f3, %f51, %f50;
	ld.global.f32 	%f53, [%rd21+28];
	fma.rn.f32 	%f90, %f3, %f53, %f52;
	add.s32 	%r28, %r28, 16;
	add.s64 	%rd21, %rd21, 64;
	setp.ne.s32 	%p3, %r28, 0;
	mov.u32 	%r30, %r6;
	@%p3 bra 	$L__BB0_4;
$L__BB0_5:
	setp.eq.s32 	%p4, %r2, 0;
	@%p4 bra 	$L__BB0_15;
	setp.lt.u32 	%p5, %r3, 7;
	@%p5 bra 	$L__BB0_8;
	mul.wide.u32 	%rd16, %r30, 4;
	add.s64 	%rd17, %rd1, %rd16;
	ld.global.f32 	%f55, [%rd17];
	fma.rn.f32 	%f56, %f3, %f55, %f90;
	ld.global.f32 	%f57, [%rd17+4];
	fma.rn.f32 	%f58, %f3, %f57, %f56;
	ld.global.f32 	%f59, [%rd17+8];
	fma.rn.f32 	%f60, %f3, %f59, %f58;
	ld.global.f32 	%f61, [%rd17+12];
	fma.rn.f32 	%f62, %f3, %f61, %f60;
	ld.global.f32 	%f63, [%rd17+16];
	fma.rn.f32 	%f64, %f3, %f63, %f62;
	ld.global.f32 	%f65, [%rd17+20];
	fma.rn.f32 	%f66, %f3, %f65, %f64;
	ld.global.f32 	%f67, [%rd17+24];
	fma.rn.f32 	%f68, %f3, %f67, %f66;
	ld.global.f32 	%f69, [%rd17+28];
	fma.rn.f32 	%f90, %f3, %f69, %f68;
	add.s32 	%r30, %r30, 8;
$L__BB0_8:
	setp.eq.s32 	%p6, %r4, 0;
	@%p6 bra 	$L__BB0_15;
	setp.lt.u32 	%p7, %r5, 3;
	@%p7 bra 	$L__BB0_11;
	mul.wide.u32 	%rd18, %r30, 4;
	add.s64 	%rd19, %rd1, %rd18;
	ld.global.f32 	%f71, [%rd19];
	fma.rn.f32 	%f72, %f3, %f71, %f90;
	ld.global.f32 	%f73, [%rd19+4];
	fma.rn.f32 	%f74, %f3, %f73, %f72;
	ld.global.f32 	%f75, [%rd19+8];
	fma.rn.f32 	%f76, %f3, %f75, %f74;
	ld.global.f32 	%f77, [%rd19+12];
	fma.rn.f32 	%f90, %f3, %f77, %f76;
	add.s32 	%r30, %r30, 4;
$L__BB0_11:
	setp.eq.s32 	%p8, %r7, 0;
	@%p8 bra 	$L__BB0_15;
	setp.eq.s32 	%p9, %r7, 1;
	mul.wide.u32 	%rd20, %r30, 4;
	add.s64 	%rd8, %rd1, %rd20;
	ld.global.f32 	%f78, [%rd8];
	fma.rn.f32 	%f90, %f3, %f78, %f90;
	@%p9 bra 	$L__BB0_15;
	setp.eq.s32 	%p10, %r7, 2;
	ld.global.f32 	%f79, [%rd8+4];
	fma.rn.f32 	%f90, %f3, %f79, %f90;
	@%p10 bra 	$L__BB0_15;
	ld.global.f32 	%f80, [%rd8+8];
	fma.rn.f32 	%f90, %f3, %f80, %f90;
$L__BB0_15:
	add.f32 	%f81, %f90, %f82;
	st.global.f32 	[%rd5], %f81;
	add.s32 	%r27, %r27, 1;
	setp.ne.s32 	%p11, %r27, %r19;
	@%p11 bra 	$L__BB0_2;
$L__BB0_16:
	ret;

}


// ===== COMPILED SASS (sm_100) =====

	.target	sm_100

	.elftype	@"ET_EXEC"


//--------------------- .note.nv.tkinfo           --------------------------
	.section	.note.nv.tkinfo,"",@"SHT_NOTE"
	.sectionflags	@"SHF_NOTE_NV_TKINFO"
	.tkinfo
        /*0018*/ 	.word	0x00000002
        /*0030*/ 	.string	""
        /*0030*/ 	.string	"ptxas"
        /*0030*/ 	.string	"Cuda compilation tools, release 13.0, V13.0.88"
        /*0030*/ 	.string	"Build cuda_13.0.r13.0/compiler.36424714_0"
        /*0030*/ 	.string	"-arch sm_100 -m 64 "



//--------------------- .note.nv.cuinfo           --------------------------
	.section	.note.nv.cuinfo,"",@"SHT_NOTE"
	.sectionflags	@"SHF_NOTE_NV_CUINFO"
        /*0018*/ 	.short	0x0002
        /*001a*/ 	.short	0x0064
        /*001c*/ 	.short	0x0082
	.zero		2


//--------------------- .nv.info                  --------------------------
	.section	.nv.info,"",@"SHT_CUDA_INFO"
	.align	4


	//----- nvinfo : EIATTR_REGCOUNT
	.align		4
        /*0000*/ 	.byte	0x04, 0x2f
        /*0002*/ 	.short	(.L_1 - .L_0)
	.align		4
.L_0:
        /*0004*/ 	.word	index@(_Z12unknown_algoPfS_S_ii)
        /*0008*/ 	.word	0x00000020


	//----- nvinfo : EIATTR_FRAME_SIZE
	.align		4
.L_1:
        /*000c*/ 	.byte	0x04, 0x11
        /*000e*/ 	.short	(.L_3 - .L_2)
	.align		4
.L_2:
        /*0010*/ 	.word	index@(_Z12unknown_algoPfS_S_ii)
        /*0014*/ 	.word	0x00000000


	//----- nvinfo : EIATTR_MIN_STACK_SIZE
	.align		4
.L_3:
        /*0018*/ 	.byte	0x04, 0x12
        /*001a*/ 	.short	(.L_5 - .L_4)
	.align		4
.L_4:
        /*001c*/ 	.word	index@(_Z12unknown_algoPfS_S_ii)
        /*0020*/ 	.word	0x00000000
.L_5:


//--------------------- .nv.compat                --------------------------
	.section	.nv.compat,"",@"SHT_CUDA_COMPAT_INFO"
	.align	4
        /*0000*/ 	.byte	0x02, 0x09, 0x00, 0x00, 0x02, 0x02, 0x01, 0x00, 0x02, 0x05, 0x05, 0x00, 0x03, 0x07, 0x01, 0x01
        /*0010*/ 	.byte	0x02, 0x03, 0x00, 0x00, 0x02, 0x06, 0x01, 0x00, 0x04, 0x0b, 0x08, 0x00, 0x09, 0x00, 0x00, 0x00
        /*0020*/ 	.byte	0x00, 0x00, 0x00, 0x00


//--------------------- .nv.info._Z12unknown_algoPfS_S_ii --------------------------
	.section	.nv.info._Z12unknown_algoPfS_S_ii,"",@"SHT_CUDA_INFO"
	.sectionflags	@""
	.align	4


	//----- nvinfo : EIATTR_CUDA_API_VERSION
	.align		4
        /*0000*/ 	.byte	0x04, 0x37
        /*0002*/ 	.short	(.L_7 - .L_6)
.L_6:
        /*0004*/ 	.word	0x00000082


	//----- nvinfo : EIATTR_KPARAM_INFO
	.align		4
.L_7:
        /*0008*/ 	.byte	0x04, 0x17
        /*000a*/ 	.short	(.L_9 - .L_8)
.L_8:
        /*000c*/ 	.word	0x00000000
        /*0010*/ 	.short	0x0004
        /*0012*/ 	.short	0x001c
        /*0014*/ 	.byte	0x00, 0xf0, 0x11, 0x00


	//----- nvinfo : EIATTR_KPARAM_INFO
	.align		4
.L_9:
        /*0018*/ 	.byte	0x04, 0x17
        /*001a*/ 	.short	(.L_11 - .L_10)
.L_10:
        /*001c*/ 	.word	0x00000000
        /*0020*/ 	.short	0x0003
        /*0022*/ 	.short	0x0018
        /*0024*/ 	.byte	0x00, 0xf0, 0x11, 0x00


	//----- nvinfo : EIATTR_KPARAM_INFO
	.align		4
.L_11:
        /*0028*/ 	.byte	0x04, 0x17
        /*002a*/ 	.short	(.L_13 - .L_12)
.L_12:
        /*002c*/ 	.word	0x00000000
        /*0030*/ 	.short	0x0002
        /*0032*/ 	.short	0x0010
        /*0034*/ 	.byte	0x00, 0xf5, 0x21, 0x00


	//----- nvinfo : EIATTR_KPARAM_INFO
	.align		4
.L_13:
        /*0038*/ 	.byte	0x04, 0x17
        /*003a*/ 	.short	(.L_15 - .L_14)
.L_14:
        /*003c*/ 	.word	0x00000000
        /*0040*/ 	.short	0x0001
        /*0042*/ 	.short	0x0008
        /*0044*/ 	.byte	0x00, 0xf5, 0x21, 0x00


	//----- nvinfo : EIATTR_KPARAM_INFO
	.align		4
.L_15:
        /*0048*/ 	.byte	0x04, 0x17
        /*004a*/ 	.short	(.L_17 - .L_16)
.L_16:
        /*004c*/ 	.word	0x00000000
        /*0050*/ 	.short	0x0000
        /*0052*/ 	.short	0x0000
        /*0054*/ 	.byte	0x00, 0xf5, 0x21, 0x00


	//----- nvinfo : EIATTR_SPARSE_MMA_MASK
	.align		4
.L_17:
        /*0058*/ 	.byte	0x03, 0x50
        /*005a*/ 	.short	0x0000


	//----- nvinfo : EIATTR_MAXREG_COUNT
	.align		4
        /*005c*/ 	.byte	0x03, 0x1b
        /*005e*/ 	.short	0x00ff


	//----- nvinfo : EIATTR_MERCURY_ISA_VERSION
	.align		4
        /*0060*/ 	.byte	0x03, 0x5f
        /*0062*/ 	.short	0x0101


	//----- nvinfo : EIATTR_VRC_CTA_INIT_COUNT
	.align		4
        /*0064*/ 	.byte	0x02, 0x4a
	.zero		1
	.zero		1


	//----- nvinfo : EIATTR_EXIT_INSTR_OFFSETS
	.align		4
        /*0068*/ 	.byte	0x04, 0x1c
        /*006a*/ 	.short	(.L_19 - .L_18)


	//   ....[0]....
.L_18:
        /*006c*/ 	.word	0x00000030


	//   ....[1]....
        /*0070*/ 	.word	0x00000840


	//----- nvinfo : EIATTR_CBANK_PARAM_SIZE
	.align		4
.L_19:
        /*0074*/ 	.byte	0x03, 0x19
        /*0076*/ 	.short	0x0020


	//----- nvinfo : EIATTR_PARAM_CBANK
	.align		4
        /*0078*/ 	.byte	0x04, 0x0a
        /*007a*/ 	.short	(.L_21 - .L_20)
	.align		4
.L_20:
        /*007c*/ 	.word	index@(.nv.constant0._Z12unknown_algoPfS_S_ii)
        /*0080*/ 	.short	0x0380
        /*0082*/ 	.short	0x0020


	//----- nvinfo : EIATTR_SW_WAR
	.align		4
.L_21:
        /*0084*/ 	.byte	0x04, 0x36
        /*0086*/ 	.short	(.L_23 - .L_22)
.L_22:
        /*0088*/ 	.word	0x00000008
.L_23:


//--------------------- .nv.callgraph             --------------------------
	.section	.nv.callgraph,"",@"SHT_CUDA_CALLGRAPH"
	.align	4
	.sectionentsize	8
	.align		4
        /*0000*/ 	.word	0x00000000
	.align		4
        /*0004*/ 	.word	0xffffffff
	.align		4
        /*0008*/ 	.word	0x00000000
	.align		4
        /*000c*/ 	.word	0xfffffffe
	.align		4
        /*0010*/ 	.word	0x00000000
	.align		4
        /*0014*/ 	.word	0xfffffffd
	.align		4
        /*0018*/ 	.word	0x00000000
	.align		4
        /*001c*/ 	.word	0xfffffffc


//--------------------- .text._Z12unknown_algoPfS_S_ii --------------------------
	.section	.text._Z12unknown_algoPfS_S_ii,"ax",@progbits
	.align	128
        .global         _Z12unknown_algoPfS_S_ii
        .type           _Z12unknown_algoPfS_S_ii,@function
        .size           _Z12unknown_algoPfS_S_ii,(.L_x_7 - _Z12unknown_algoPfS_S_ii)
        .other          _Z12unknown_algoPfS_S_ii,@"STO_CUDA_ENTRY STV_DEFAULT"
_Z12unknown_algoPfS_S_ii:
.text._Z12unknown_algoPfS_S_ii:
[----:B------:R-:W-:Y:S08]  /*0000*/  LDC R1, c[0x0][0x37c] ;  /* 0x0000df00ff017b82 */ /* 0x000ff00000000800 */
[----:B------:R-:W0:Y:S02]  /*0010*/  LDC R9, c[0x0][0x39c] ;  /* 0x0000e700ff097b82 */ /* 0x000e240000000800 */
[----:B0-----:R-:W-:-:S13]  /*0020*/  ISETP.GE.AND P0, PT, R9, 0x1, PT ;  /* 0x000000010900780c */ /* 0x001fda0003f06270 */
[----:B------:R-:W-:Y:S05]  /*0030*/  @!P0 EXIT ;  /* 0x000000000000894d */ /* 0x000fea0003800000 */
[----:B------:R-:W0:Y:S01]  /*0040*/  S2R R0, SR_TID.X ;  /* 0x0000000000007919 */ /* 0x000e220000002100 */
[----:B------:R-:W1:Y:S01]  /*0050*/  LDCU.64 UR4, c[0x0][0x380] ;  /* 0x00007000ff0477ac */ /* 0x000e620008000a00 */
[C---:B------:R-:W-:Y:S01]  /*0060*/  LOP3.LUT R18, R9.reuse, 0xf, RZ, 0xc0, !PT ;  /* 0x0000000f09127812 */ /* 0x040fe200078ec0ff */
[----:B------:R-:W-:Y:S01]  /*0070*/  HFMA2 R11, -RZ, RZ, 0, 0 ;  /* 0x00000000ff0b7431 */ /* 0x000fe200000001ff */
[----:B------:R-:W0:Y:S01]  /*0080*/  S2R R3, SR_CTAID.X ;  /* 0x0000000000037919 */ /* 0x000e220000002500 */
[----:B------:R-:W0:Y:S01]  /*0090*/  LDCU UR6, c[0x0][0x360] ;  /* 0x00006c00ff0677ac */ /* 0x000e220008000800 */
[----:B------:R-:W-:Y:S02]  /*00a0*/  LOP3.LUT R20, R9, 0x7, RZ, 0xc0, !PT ;  /* 0x0000000709147812 */ /* 0x000fe400078ec0ff */
[----:B------:R-:W-:Y:S01]  /*00b0*/  IADD3 R2, PT, PT, R18, -0x1, RZ ;  /* 0xffffffff12027810 */ /* 0x000fe20007ffe0ff */
[----:B------:R-:W2:Y:S01]  /*00c0*/  LDCU.64 UR8, c[0x0][0x358] ;  /* 0x00006b00ff0877ac */ /* 0x000ea20008000a00 */
[----:B------:R-:W-:-:S02]  /*00d0*/  IADD3 R4, PT, PT, R20, -0x1, RZ ;  /* 0xffffffff14047810 */ /* 0x000fc40007ffe0ff */
[C---:B------:R-:W-:Y:S02]  /*00e0*/  LOP3.LUT R8, R9.reuse, 0x7ffffff0, RZ, 0xc0, !PT ;  /* 0x7ffffff009087812 */ /* 0x040fe400078ec0ff */
[----:B------:R-:W-:Y:S02]  /*00f0*/  ISETP.GE.U32.AND P2, PT, R2, 0x7, PT ;  /* 0x000000070200780c */ /* 0x000fe40003f46070 */
[----:B------:R-:W-:Y:S02]  /*0100*/  ISETP.GE.U32.AND P1, PT, R4, 0x3, PT ;  /* 0x000000030400780c */ /* 0x000fe40003f26070 */
[----:B------:R-:W-:Y:S01]  /*0110*/  LOP3.LUT R9, R9, 0x3, RZ, 0xc0, !PT ;  /* 0x0000000309097812 */ /* 0x000fe200078ec0ff */
[----:B-1----:R-:W-:Y:S01]  /*0120*/  UIADD3 UR4, UP0, UPT, UR4, 0x20, URZ ;  /* 0x0000002004047890 */ /* 0x002fe2000ff1e0ff */
[----:B------:R-:W-:Y:S02]  /*0130*/  MOV R13, RZ ;  /* 0x000000ff000d7202 */ /* 0x000fe40000000f00 */
[----:B------:R-:W-:Y:S01]  /*0140*/  IADD3 R10, PT, PT, -R8, RZ, RZ ;  /* 0x000000ff080a7210 */ /* 0x000fe20007ffe1ff */
[----:B------:R-:W-:Y:S01]  /*0150*/  UIADD3.X UR5, UPT, UPT, URZ, UR5, URZ, UP0, !UPT ;  /* 0x00000005ff057290 */ /* 0x000fe200087fe4ff */
[----:B0-2---:R-:W-:-:S11]  /*0160*/  IMAD R0, R3, UR6, R0 ;  /* 0x0000000603007c24 */ /* 0x005fd6000f8e0200 */
.L_x_5:
[----:B0-----:R-:W0:Y:S01]  /*0170*/  LDC.64 R6, c[0x0][0x388] ;  /* 0x0000e200ff067b82 */ /* 0x001e220000000a00 */
[----:B------:R-:W1:Y:S07]  /*0180*/  LDCU.64 UR6, c[0x0][0x398] ;  /* 0x00007300ff0677ac */ /* 0x000e6e0008000a00 */
[----:B------:R-:W2:Y:S08]  /*0190*/  LDC.64 R4, c[0x0][0x390] ;  /* 0x0000e400ff047b82 */ /* 0x000eb00000000a00 */
[----:B------:R-:W3:Y:S01]  /*01a0*/  LDC.64 R2, c[0x0][0x380] ;  /* 0x0000e000ff027b82 */ /* 0x000ee20000000a00 */
[----:B-1----:R-:W-:-:S04]  /*01b0*/  IMAD R15, R0, UR6, R13 ;  /* 0x00000006000f7c24 */ /* 0x002fc8000f8e020d */
[----:B0-----:R-:W-:-:S06]  /*01c0*/  IMAD.WIDE R6, R15, 0x4, R6 ;  /* 0x000000040f067825 */ /* 0x001fcc00078e0206 */
[----:B------:R-:W4:Y:S01]  /*01d0*/  LDG.E R6, desc[UR8][R6.64] ;  /* 0x0000000806067981 */ /* 0x000f22000c1e1900 */
[----:B--2---:R-:W-:-:S04]  /*01e0*/  IMAD.WIDE R4, R15, 0x4, R4 ;  /* 0x000000040f047825 */ /* 0x004fc800078e0204 */
[----:B---3--:R-:W-:-:S04]  /*01f0*/  IMAD.WIDE.U32 R16, R13, 0x4, R2 ;  /* 0x000000040d107825 */ /* 0x008fc800078e0002 */
[----:B----4-:R-:W-:-:S05]  /*0200*/  FADD R11, R6, R11 ;  /* 0x0000000b060b7221 */ /* 0x010fca0000000000 */
[----:B------:R0:W-:Y:S04]  /*0210*/  STG.E desc[UR8][R4.64], R11 ;  /* 0x0000000b04007986 */ /* 0x0001e8000c101908 */
[----:B-----5:R0:W5:Y:S01]  /*0220*/  LDG.E R12, desc[UR8][R16.64] ;  /* 0x00000008100c7981 */ /* 0x020162000c1e1900 */
[----:B------:R-:W-:Y:S01]  /*0230*/  UISETP.GE.U32.AND UP0, UPT, UR7, 0x10, UPT ;  /* 0x000000100700788c */ /* 0x000fe2000bf06070 */
[----:B------:R-:W-:Y:S02]  /*0240*/  IADD3 R13, PT, PT, R13, 0x1, RZ ;  /* 0x000000010d0d7810 */ /* 0x000fe40007ffe0ff */
[----:B------:R-:W-:Y:S02]  /*0250*/  MOV R21, RZ ;  /* 0x000000ff00157202 */ /* 0x000fe40000000f00 */
[----:B------:R-:W-:-:S02]  /*0260*/  ISETP.NE.AND P0, PT, R13, UR7, PT ;  /* 0x000000070d007c0c */ /* 0x000fc4000bf05270 */
[----:B------:R-:W-:Y:S02]  /*0270*/  MOV R15, RZ ;  /* 0x000000ff000f7202 */ /* 0x000fe40000000f00 */
[----:B0-----:R-:W-:Y:S09]  /*0280*/  BRA.U !UP0, `(.L_x_0) ;  /* 0x0000000108a87547 */ /* 0x001ff2000b800000 */
[----:B------:R-:W-:Y:S01]  /*0290*/  HFMA2 R21, -RZ, RZ, 0, 0 ;  /* 0x00000000ff157431 */ /* 0x000fe200000001ff */
[----:B------:R-:W-:Y:S02]  /*02a0*/  MOV R6, UR4 ;  /* 0x0000000400067c02 */ /* 0x000fe40008000f00 */
[----:B------:R-:W-:Y:S02]  /*02b0*/  MOV R7, UR5 ;  /* 0x0000000500077c02 */ /* 0x000fe40008000f00 */
[----:B------:R-:W-:-:S07]  /*02c0*/  MOV R14, R10 ;  /* 0x0000000a000e7202 */ /* 0x000fce0000000f00 */
.L_x_1:
[----:B------:R-:W2:Y:S04]  /*02d0*/  LDG.E R22, desc[UR8][R6.64+-0x20] ;  /* 0xffffe00806167981 */ /* 0x000ea8000c1e1900 */
[----:B------:R-:W3:Y:S04]  /*02e0*/  LDG.E R24, desc[UR8][R6.64+-0x1c] ;  /* 0xffffe40806187981 */ /* 0x000ee8000c1e1900 */
[----:B------:R-:W4:Y:S04]  /*02f0*/  LDG.E R16, desc[UR8][R6.64+-0x18] ;  /* 0xffffe80806107981 */ /* 0x000f28000c1e1900 */
[----:B------:R-:W4:Y:S04]  /*0300*/  LDG.E R29, desc[UR8][R6.64+-0x14] ;  /* 0xffffec08061d7981 */ /* 0x000f28000c1e1900 */
[----:B------:R-:W4:Y:S04]  /*0310*/  LDG.E R27, desc[UR8][R6.64+-0x10] ;  /* 0xfffff008061b7981 */ /* 0x000f28000c1e1900 */
[----:B------:R-:W4:Y:S04]  /*0320*/  LDG.E R25, desc[UR8][R6.64+-0xc] ;  /* 0xfffff40806197981 */ /* 0x000f28000c1e1900 */
[----:B------:R-:W4:Y:S04]  /*0330*/  LDG.E R19, desc[UR8][R6.64+-0x8] ;  /* 0xfffff80806137981 */ /* 0x000f28000c1e1900 */
[----:B------:R-:W4:Y:S04]  /*0340*/  LDG.E R15, desc[UR8][R6.64+-0x4] ;  /* 0xfffffc08060f7981 */ /* 0x000f28000c1e1900 */
[----:B------:R-:W4:Y:S04]  /*0350*/  LDG.E R17, desc[UR8][R6.64] ;  /* 0x0000000806117981 */ /* 0x000f28000c1e1900 */
[----:B------:R-:W4:Y:S01]  /*0360*/  LDG.E R23, desc[UR8][R6.64+0x4] ;  /* 0x0000040806177981 */ /* 0x000f22000c1e1900 */
[----:B--2--5:R-:W-:-:S04]  /*0370*/  FFMA R21, R12, R22, R21 ;  /* 0x000000160c157223 */ /* 0x024fc80000000015 */
[C---:B---3--:R-:W-:Y:S02]  /*0380*/  FFMA R24, R12.reuse, R24, R21 ;  /* 0x000000180c187223 */ /* 0x048fe40000000015 */
[----:B------:R-:W2:Y:S02]  /*0390*/  LDG.E R21, desc[UR8][R6.64+0x8] ;  /* 0x0000080806157981 */ /* 0x000ea4000c1e1900 */
[C---:B----4-:R-:W-:Y:S02]  /*03a0*/  FFMA R24, R12.reuse, R16, R24 ;  /* 0x000000100c187223 */ /* 0x050fe40000000018 */
[----:B------:R-:W3:Y:S02]  /*03b0*/  LDG.E R16, desc[UR8][R6.64+0xc] ;  /* 0x00000c0806107981 */ /* 0x000ee4000c1e1900 */
[C---:B------:R-:W-:Y:S02]  /*03c0*/  FFMA R24, R12.reuse, R29, R24 ;  /* 0x0000001d0c187223 */ /* 0x040fe40000000018 */
[----:B------:R-:W4:Y:S02]  /*03d0*/  LDG.E R29, desc[UR8][R6.64+0x10] ;  /* 0x00001008061d7981 */ /* 0x000f24000c1e1900 */
[----:B------:R-:W-:-:S02]  /*03e0*/  FFMA R24, R12, R27, R24 ;  /* 0x0000001b0c187223 */ /* 0x000fc40000000018 */
[----:B------:R-:W4:Y:S02]  /*03f0*/  LDG.E R27, desc[UR8][R6.64+0x14] ;  /* 0x00001408061b7981 */ /* 0x000f24000c1e1900 */
[C---:B------:R-:W-:Y:S02]  /*0400*/  FFMA R24, R12.reuse, R25, R24 ;  /* 0x000000190c187223 */ /* 0x040fe40000000018 */
[----:B------:R-:W4:Y:S02]  /*0410*/  LDG.E R25, desc[UR8][R6.64+0x18] ;  /* 0x0000180806197981 */ /* 0x000f24000c1e1900 */
[C---:B------:R-:W-:Y:S02]  /*0420*/  FFMA R24, R12.reuse, R19, R24 ;  /* 0x000000130c187223 */ /* 0x040fe40000000018 */
[----:B------:R0:W4:Y:S02]  /*0430*/  LDG.E R19, desc[UR8][R6.64+0x1c] ;  /* 0x00001c0806137981 */ /* 0x000124000c1e1900 */
[----:B------:R-:W-:-:S04]  /*0440*/  FFMA R24, R12, R15, R24 ;  /* 0x0000000f0c187223 */ /* 0x000fc80000000018 */
[----:B------:R-:W-:-:S04]  /*0450*/  FFMA R24, R12, R17, R24 ;  /* 0x000000110c187223 */ /* 0x000fc80000000018 */
[----:B------:R-:W-:Y:S01]  /*0460*/  FFMA R24, R12, R23, R24 ;  /* 0x000000170c187223 */ /* 0x000fe20000000018 */
[----:B------:R-:W-:-:S04]  /*0470*/  IADD3 R14, PT, PT, R14, 0x10, RZ ;  /* 0x000000100e0e7810 */ /* 0x000fc80007ffe0ff */
[----:B------:R-:W-:Y:S02]  /*0480*/  ISETP.NE.AND P3, PT, R14, RZ, PT ;  /* 0x000000ff0e00720c */ /* 0x000fe40003f65270 */
[----:B0-----:R-:W-:-:S04]  /*0490*/  IADD3 R6, P4, PT, R6, 0x40, RZ ;  /* 0x0000004006067810 */ /* 0x001fc80007f9e0ff */
[----:B------:R-:W-:Y:S01]  /*04a0*/  IADD3.X R7, PT, PT, RZ, R7, RZ, P4, !PT ;  /* 0x00000007ff077210 */ /* 0x000fe200027fe4ff */
[----:B--2---:R-:W-:-:S04]  /*04b0*/  FFMA R21, R12, R21, R24 ;  /* 0x000000150c157223 */ /* 0x004fc80000000018 */
[----:B---3--:R-:W-:-:S04]  /*04c0*/  FFMA R16, R12, R16, R21 ;  /* 0x000000100c107223 */ /* 0x008fc80000000015 */
[----:B----4-:R-:W-:-:S04]  /*04d0*/  FFMA R16, R12, R29, R16 ;  /* 0x0000001d0c107223 */ /* 0x010fc80000000010 */
[----:B------:R-:W-:-:S04]  /*04e0*/  FFMA R16, R12, R27, R16 ;  /* 0x0000001b0c107223 */ /* 0x000fc80000000010 */
[----:B------:R-:W-:-:S04]  /*04f0*/  FFMA R16, R12, R25, R16 ;  /* 0x000000190c107223 */ /* 0x000fc80000000010 */
[----:B------:R-:W-:Y:S01]  /*0500*/  FFMA R21, R12, R19, R16 ;  /* 0x000000130c157223 */ /* 0x000fe20000000010 */
[----:B------:R-:W-:Y:S06]  /*0510*/  @P3 BRA `(.L_x_1) ;  /* 0xfffffffc006c3947 */ /* 0x000fec000383ffff */
[----:B------:R-:W-:-:S07]  /*0520*/  MOV R15, R8 ;  /* 0x00000008000f7202 */ /* 0x000fce0000000f00 */
.L_x_0:
[----:B------:R-:W-:-:S13]  /*0530*/  ISETP.NE.AND P3, PT, R18, RZ, PT ;  /* 0x000000ff1200720c */ /* 0x000fda0003f65270 */
[----:B------:R-:W-:Y:S05]  /*0540*/  @!P3 BRA `(.L_x_2) ;  /* 0x0000000000b0b947 */ /* 0x000fea0003800000 */
[----:B------:R-:W-:Y:S01]  /*0550*/  ISETP.NE.AND P3, PT, R20, RZ, PT ;  /* 0x000000ff1400720c */ /* 0x000fe20003f65270 */
[----:B------:R-:W-:-:S12]  /*0560*/  @!P2 BRA `(.L_x_3) ;  /* 0x000000000048a947 */ /* 0x000fd80003800000 */
[----:B------:R-:W-:-:S05]  /*0570*/  IMAD.WIDE.U32 R6, R15, 0x4, R2 ;  /* 0x000000040f067825 */ /* 0x000fca00078e0002 */
[----:B------:R-:W2:Y:S04]  /*0580*/  LDG.E R14, desc[UR8][R6.64] ;  /* 0x00000008060e7981 */ /* 0x000ea8000c1e1900 */
[----:B------:R-:W3:Y:S04]  /*0590*/  LDG.E R16, desc[UR8][R6.64+0x4] ;  /* 0x0000040806107981 */ /* 0x000ee8000c1e1900 */
[----:B------:R-:W4:Y:S04]  /*05a0*/  LDG.E R22, desc[UR8][R6.64+0x8] ;  /* 0x0000080806167981 */ /* 0x000f28000c1e1900 */
[----:B------:R-:W4:Y:S04]  /*05b0*/  LDG.E R24, desc[UR8][R6.64+0xc] ;  /* 0x00000c0806187981 */ /* 0x000f28000c1e1900 */
[----:B------:R-:W4:Y:S04]  /*05c0*/  LDG.E R26, desc[UR8][R6.64+0x10] ;  /* 0x00001008061a7981 */ /* 0x000f28000c1e1900 */
[----:B------:R-:W4:Y:S04]  /*05d0*/  LDG.E R19, desc[UR8][R6.64+0x14] ;  /* 0x0000140806137981 */ /* 0x000f28000c1e1900 */
[----:B------:R-:W4:Y:S04]  /*05e0*/  LDG.E R17, desc[UR8][R6.64+0x18] ;  /* 0x0000180806117981 */ /* 0x000f28000c1e1900 */
[----:B------:R-:W4:Y:S01]  /*05f0*/  LDG.E R23, desc[UR8][R6.64+0x1c] ;  /* 0x00001c0806177981 */ /* 0x000f22000c1e1900 */
[----:B------:R-:W-:Y:S01]  /*0600*/  IADD3 R15, PT, PT, R15, 0x8, RZ ;  /* 0x000000080f0f7810 */ /* 0x000fe20007ffe0ff */
[----:B--2--5:R-:W-:-:S04]  /*0610*/  FFMA R21, R12, R14, R21 ;  /* 0x0000000e0c157223 */ /* 0x024fc80000000015 */
[----:B---3--:R-:W-:-:S04]  /*0620*/  FFMA R21, R12, R16, R21 ;  /* 0x000000100c157223 */ /* 0x008fc80000000015 */
[----:B----4-:R-:W-:-:S04]  /*0630*/  FFMA R21, R12, R22, R21 ;  /* 0x000000160c157223 */ /* 0x010fc80000000015 */
[----:B------:R-:W-:-:S04]  /*0640*/  FFMA R21, R12, R24, R21 ;  /* 0x000000180c157223 */ /* 0x000fc80000000015 */
[----:B------:R-:W-:-:S04]  /*0650*/  FFMA R26, R12, R26, R21 ;  /* 0x0000001a0c1a7223 */ /* 0x000fc80000000015 */
[----:B------:R-:W-:-:S04]  /*0660*/  FFMA R26, R12, R19, R26 ;  /* 0x000000130c1a7223 */ /* 0x000fc8000000001a */
[----:B------:R-:W-:-:S04]  /*0670*/  FFMA R26, R12, R17, R26 ;  /* 0x000000110c1a7223 */ /* 0x000fc8000000001a */
[----:B------:R-:W-:-:S07]  /*0680*/  FFMA R21, R12, R23, R26 ;  /* 0x000000170c157223 */ /* 0x000fce000000001a */
.L_x_3:
[----:B------:R-:W-:Y:S05]  /*0690*/  @!P3 BRA `(.L_x_2) ;  /* 0x00000000005cb947 */ /* 0x000fea0003800000 */
[----:B------:R-:W-:Y:S01]  /*06a0*/  ISETP.NE.AND P3, PT, R9, RZ, PT ;  /* 0x000000ff0900720c */ /* 0x000fe20003f65270 */
[----:B------:R-:W-:-:S12]  /*06b0*/  @!P1 BRA `(.L_x_4) ;  /* 0x0000000000289947 */ /* 0x000fd80003800000 */
[----:B------:R-:W-:-:S05]  /*06c0*/  IMAD.WIDE.U32 R6, R15, 0x4, R2 ;  /* 0x000000040f067825 */ /* 0x000fca00078e0002 */
[----:B------:R-:W2:Y:S04]  /*06d0*/  LDG.E R14, desc[UR8][R6.64] ;  /* 0x00000008060e7981 */ /* 0x000ea8000c1e1900 */
[----:B------:R-:W3:Y:S04]  /*06e0*/  LDG.E R16, desc[UR8][R6.64+0x4] ;  /* 0x0000040806107981 */ /* 0x000ee8000c1e1900 */
[----:B------:R-:W4:Y:S04]  /*06f0*/  LDG.E R22, desc[UR8][R6.64+0x8] ;  /* 0x0000080806167981 */ /* 0x000f28000c1e1900 */
[----:B------:R-:W4:Y:S01]  /*0700*/  LDG.E R24, desc[UR8][R6.64+0xc] ;  /* 0x00000c0806187981 */ /* 0x000f22000c1e1900 */
[----:B------:R-:W-:Y:S01]  /*0710*/  IADD3 R15, PT, PT, R15, 0x4, RZ ;  /* 0x000000040f0f7810 */ /* 0x000fe20007ffe0ff */
[----:B--2--5:R-:W-:-:S04]  /*0720*/  FFMA R21, R12, R14, R21 ;  /* 0x0000000e0c157223 */ /* 0x024fc80000000015 */
[----:B---3--:R-:W-:-:S04]  /*0730*/  FFMA R21, R12, R16, R21 ;  /* 0x000000100c157223 */ /* 0x008fc80000000015 */
[----:B----4-:R-:W-:-:S04]  /*0740*/  FFMA R21, R12, R22, R21 ;  /* 0x000000160c157223 */ /* 0x010fc80000000015 */
[----:B------:R-:W-:-:S07]  /*0750*/  FFMA R21, R12, R24, R21 ;  /* 0x000000180c157223 */ /* 0x000fce0000000015 */
.L_x_4:
[----:B------:R-:W-:Y:S05]  /*0760*/  @!P3 BRA `(.L_x_2) ;  /* 0x000000000028b947 */ /* 0x000fea0003800000 */
[----:B------:R-:W-:-:S05]  /*0770*/  IMAD.WIDE.U32 R2, R15, 0x4, R2 ;  /* 0x000000040f027825 */ /* 0x000fca00078e0002 */
[----:B------:R-:W2:Y:S01]  /*0780*/  LDG.E R6, desc[UR8][R2.64] ;  /* 0x0000000802067981 */ /* 0x000ea2000c1e1900 */
[----:B------:R-:W-:Y:S01]  /*0790*/  ISETP.NE.AND P3, PT, R9, 0x1, PT ;  /* 0x000000010900780c */ /* 0x000fe20003f65270 */
[----:B--2--5:R-:W-:-:S12]  /*07a0*/  FFMA R21, R12, R6, R21 ;  /* 0x000000060c157223 */ /* 0x024fd80000000015 */
[----:B------:R-:W-:Y:S05]  /*07b0*/  @!P3 BRA `(.L_x_2) ;  /* 0x000000000014b947 */ /* 0x000fea0003800000 */
[----:B------:R-:W-:Y:S01]  /*07c0*/  ISETP.NE.AND P3, PT, R9, 0x2, PT ;  /* 0x000000020900780c */ /* 0x000fe20003f65270 */
[----:B------:R-:W2:-:S12]  /*07d0*/  LDG.E R6, desc[UR8][R2.64+0x4] ;  /* 0x0000040802067981 */ /* 0x000e98000c1e1900 */
[----:B------:R-:W3:Y:S01]  /*07e0*/  @P3 LDG.E R14, desc[UR8][R2.64+0x8] ;  /* 0x00000808020e3981 */ /* 0x000ee2000c1e1900 */
[----:B--2---:R-:W-:-:S04]  /*07f0*/  FFMA R21, R12, R6, R21 ;  /* 0x000000060c157223 */ /* 0x004fc80000000015 */
[----:B---3--:R-:W-:-:S07]  /*0800*/  @P3 FFMA R21, R12, R14, R21 ;  /* 0x0000000e0c153223 */ /* 0x008fce0000000015 */
.L_x_2:
[----:B------:R-:W-:-:S05]  /*0810*/  FADD R21, R11, R21 ;  /* 0x000000150b157221 */ /* 0x000fca0000000000 */
[----:B------:R0:W-:Y:S01]  /*0820*/  STG.E desc[UR8][R4.64], R21 ;  /* 0x0000001504007986 */ /* 0x0001e2000c101908 */
[----:B------:R-:W-:Y:S05]  /*0830*/  @P0 BRA `(.L_x_5) ;  /* 0xfffffff8004c0947 */ /* 0x000fea000383ffff */
[----:B------:R-:W-:Y:S05]  /*0840*/  EXIT ;  /* 0x000000000000794d */ /* 0x000fea0003800000 */
.L_x_6:
[----:B------:R-:W-:-:S00]  /*0850*/  BRA `(.L_x_6) ;  /* 0xfffffffc00fc7947 */ /* 0x000fc0000383ffff */
[----:B------:R-:W-:-:S00]  /*0860*/  NOP ;  /* 0x0000000000007918 */ /* 0x000fc00000000000 */
        /* <DEDUP_REMOVED lines=9> */
.L_x_7:


//--------------------- .nv.shared.reserved.0     --------------------------
	.section	.nv.shared.reserved.0,"aw",@nobits
	.weak		__nv_reservedSMEM_offset_0_alias
	.size		__nv_reservedSMEM_offset_0_alias, 0, 64
	.other		__nv_reservedSMEM_offset_0_alias,@"STO_CUDA_RESERVED_SHARED STV_DEFAULT"
__nv_reservedSMEM_offset_0_alias:
	.zero		0
	.zero		64


//--------------------- .nv.constant0._Z12unknown_algoPfS_S_ii --------------------------
	.section	.nv.constant0._Z12unknown_algoPfS_S_ii,"a",@progbits
	.sectionflags	@""
	.align	4
.nv.constant0._Z12unknown_algoPfS_S_ii:
	.zero		928


//--------------------- SYMBOLS --------------------------

	.type		.nv.reservedSmem.offset0,@object
	.size		.nv.reservedSmem.offset0,0x4
